//
// Generated by NVIDIA NVVM Compiler
//
// Compiler Build ID: CL-36424714
// Cuda compilation tools, release 13.0, V13.0.88
// Based on NVVM 20.0.0
//

.version 9.0
.target sm_100
.address_size 64

	// .globl	_Z17matMulTiledKernelPfS_S_iii
// _ZZ17matMulTiledKernelPfS_S_iiiE2As has been demoted
// _ZZ17matMulTiledKernelPfS_S_iiiE2Bs has been demoted

.visible .entry _Z17matMulTiledKernelPfS_S_iii(
	.param .u64 .ptr .align 1 _Z17matMulTiledKernelPfS_S_iii_param_0,
	.param .u64 .ptr .align 1 _Z17matMulTiledKernelPfS_S_iii_param_1,
	.param .u64 .ptr .align 1 _Z17matMulTiledKernelPfS_S_iii_param_2,
	.param .u32 _Z17matMulTiledKernelPfS_S_iii_param_3,
	.param .u32 _Z17matMulTiledKernelPfS_S_iii_param_4,
	.param .u32 _Z17matMulTiledKernelPfS_S_iii_param_5
)
{
	.reg .pred 	%p<12>;
	.reg .b32 	%r<42>;
	.reg .b32 	%f<111>;
	.reg .b64 	%rd<13>;
	// demoted variable
	.shared .align 4 .b8 _ZZ17matMulTiledKernelPfS_S_iiiE2As[4096];
	// demoted variable
	.shared .align 4 .b8 _ZZ17matMulTiledKernelPfS_S_iiiE2Bs[4096];
	ld.param.u64 	%rd4, [_Z17matMulTiledKernelPfS_S_iii_param_0];
	ld.param.u64 	%rd5, [_Z17matMulTiledKernelPfS_S_iii_param_1];
	ld.param.u64 	%rd6, [_Z17matMulTiledKernelPfS_S_iii_param_2];
	ld.param.u32 	%r23, [_Z17matMulTiledKernelPfS_S_iii_param_3];
	ld.param.u32 	%r24, [_Z17matMulTiledKernelPfS_S_iii_param_4];
	ld.param.u32 	%r25, [_Z17matMulTiledKernelPfS_S_iii_param_5];
	mov.u32 	%r26, %ctaid.y;
	mov.u32 	%r27, %ntid.y;
	mov.u32 	%r39, %tid.y;
	mad.lo.s32 	%r2, %r26, %r27, %r39;
	mov.u32 	%r28, %ctaid.x;
	mov.u32 	%r29, %ntid.x;
	mov.u32 	%r37, %tid.x;
	mad.lo.s32 	%r4, %r28, %r29, %r37;
	setp.lt.s32 	%p1, %r25, 1;
	mov.f32 	%f110, 0f00000000;
	@%p1 bra 	$L__BB0_7;
	add.s32 	%r30, %r25, 31;
	shr.u32 	%r31, %r30, 5;
	shl.b32 	%r32, %r39, 7;
	mov.u32 	%r33, _ZZ17matMulTiledKernelPfS_S_iiiE2As;
	add.s32 	%r5, %r33, %r32;
	shl.b32 	%r34, %r37, 2;
	add.s32 	%r6, %r5, %r34;
	mov.u32 	%r35, _ZZ17matMulTiledKernelPfS_S_iiiE2Bs;
	add.s32 	%r8, %r35, %r34;
	add.s32 	%r7, %r8, %r32;
	neg.s32 	%r41, %r31;
	mad.lo.s32 	%r40, %r39, %r24, %r4;
	shl.b32 	%r11, %r24, 5;
	mad.lo.s32 	%r38, %r25, %r2, %r37;
	cvta.to.global.u64 	%rd1, %rd4;
	cvta.to.global.u64 	%rd2, %rd5;
	mov.f32 	%f110, 0f00000000;
$L__BB0_2:
	setp.ge.s32 	%p2, %r2, %r23;
	mul.wide.s32 	%rd7, %r38, 4;
	add.s64 	%rd3, %rd1, %rd7;
	setp.ge.s32 	%p3, %r37, %r25;
	mov.f32 	%f108, 0f00000000;
	or.pred  	%p4, %p2, %p3;
	@%p4 bra 	$L__BB0_4;
	ld.global.f32 	%f108, [%rd3];
$L__BB0_4:
	setp.ge.s32 	%p5, %r4, %r24;
	st.shared.f32 	[%r6], %f108;
	setp.ge.s32 	%p6, %r39, %r25;
	mov.f32 	%f109, 0f00000000;
	or.pred  	%p7, %p5, %p6;
	@%p7 bra 	$L__BB0_6;
	mul.wide.s32 	%rd8, %r40, 4;
	add.s64 	%rd9, %rd2, %rd8;
	ld.global.f32 	%f109, [%rd9];
$L__BB0_6:
	st.shared.f32 	[%r7], %f109;
	bar.sync 	0;
	ld.shared.f32 	%f12, [%r5];
	ld.shared.f32 	%f13, [%r8];
	fma.rn.f32 	%f14, %f12, %f13, %f110;
	ld.shared.f32 	%f15, [%r5+4];
	ld.shared.f32 	%f16, [%r8+128];
	fma.rn.f32 	%f17, %f15, %f16, %f14;
	ld.shared.f32 	%f18, [%r5+8];
	ld.shared.f32 	%f19, [%r8+256];
	fma.rn.f32 	%f20, %f18, %f19, %f17;
	ld.shared.f32 	%f21, [%r5+12];
	ld.shared.f32 	%f22, [%r8+384];
	fma.rn.f32 	%f23, %f21, %f22, %f20;
	ld.shared.f32 	%f24, [%r5+16];
	ld.shared.f32 	%f25, [%r8+512];
	fma.rn.f32 	%f26, %f24, %f25, %f23;
	ld.shared.f32 	%f27, [%r5+20];
	ld.shared.f32 	%f28, [%r8+640];
	fma.rn.f32 	%f29, %f27, %f28, %f26;
	ld.shared.f32 	%f30, [%r5+24];
	ld.shared.f32 	%f31, [%r8+768];
	fma.rn.f32 	%f32, %f30, %f31, %f29;
	ld.shared.f32 	%f33, [%r5+28];
	ld.shared.f32 	%f34, [%r8+896];
	fma.rn.f32 	%f35, %f33, %f34, %f32;
	ld.shared.f32 	%f36, [%r5+32];
	ld.shared.f32 	%f37, [%r8+1024];
	fma.rn.f32 	%f38, %f36, %f37, %f35;
	ld.shared.f32 	%f39, [%r5+36];
	ld.shared.f32 	%f40, [%r8+1152];
	fma.rn.f32 	%f41, %f39, %f40, %f38;
	ld.shared.f32 	%f42, [%r5+40];
	ld.shared.f32 	%f43, [%r8+1280];
	fma.rn.f32 	%f44, %f42, %f43, %f41;
	ld.shared.f32 	%f45, [%r5+44];
	ld.shared.f32 	%f46, [%r8+1408];
	fma.rn.f32 	%f47, %f45, %f46, %f44;
	ld.shared.f32 	%f48, [%r5+48];
	ld.shared.f32 	%f49, [%r8+1536];
	fma.rn.f32 	%f50, %f48, %f49, %f47;
	ld.shared.f32 	%f51, [%r5+52];
	ld.shared.f32 	%f52, [%r8+1664];
	fma.rn.f32 	%f53, %f51, %f52, %f50;
	ld.shared.f32 	%f54, [%r5+56];
	ld.shared.f32 	%f55, [%r8+1792];
	fma.rn.f32 	%f56, %f54, %f55, %f53;
	ld.shared.f32 	%f57, [%r5+60];
	ld.shared.f32 	%f58, [%r8+1920];
	fma.rn.f32 	%f59, %f57, %f58, %f56;
	ld.shared.f32 	%f60, [%r5+64];
	ld.shared.f32 	%f61, [%r8+2048];
	fma.rn.f32 	%f62, %f60, %f61, %f59;
	ld.shared.f32 	%f63, [%r5+68];
	ld.shared.f32 	%f64, [%r8+2176];
	fma.rn.f32 	%f65, %f63, %f64, %f62;
	ld.shared.f32 	%f66, [%r5+72];
	ld.shared.f32 	%f67, [%r8+2304];
	fma.rn.f32 	%f68, %f66, %f67, %f65;
	ld.shared.f32 	%f69, [%r5+76];
	ld.shared.f32 	%f70, [%r8+2432];
	fma.rn.f32 	%f71, %f69, %f70, %f68;
	ld.shared.f32 	%f72, [%r5+80];
	ld.shared.f32 	%f73, [%r8+2560];
	fma.rn.f32 	%f74, %f72, %f73, %f71;
	ld.shared.f32 	%f75, [%r5+84];
	ld.shared.f32 	%f76, [%r8+2688];
	fma.rn.f32 	%f77, %f75, %f76, %f74;
	ld.shared.f32 	%f78, [%r5+88];
	ld.shared.f32 	%f79, [%r8+2816];
	fma.rn.f32 	%f80, %f78, %f79, %f77;
	ld.shared.f32 	%f81, [%r5+92];
	ld.shared.f32 	%f82, [%r8+2944];
	fma.rn.f32 	%f83, %f81, %f82, %f80;
	ld.shared.f32 	%f84, [%r5+96];
	ld.shared.f32 	%f85, [%r8+3072];
	fma.rn.f32 	%f86, %f84, %f85, %f83;
	ld.shared.f32 	%f87, [%r5+100];
	ld.shared.f32 	%f88, [%r8+3200];
	fma.rn.f32 	%f89, %f87, %f88, %f86;
	ld.shared.f32 	%f90, [%r5+104];
	ld.shared.f32 	%f91, [%r8+3328];
	fma.rn.f32 	%f92, %f90, %f91, %f89;
	ld.shared.f32 	%f93, [%r5+108];
	ld.shared.f32 	%f94, [%r8+3456];
	fma.rn.f32 	%f95, %f93, %f94, %f92;
	ld.shared.f32 	%f96, [%r5+112];
	ld.shared.f32 	%f97, [%r8+3584];
	fma.rn.f32 	%f98, %f96, %f97, %f95;
	ld.shared.f32 	%f99, [%r5+116];
	ld.shared.f32 	%f100, [%r8+3712];
	fma.rn.f32 	%f101, %f99, %f100, %f98;
	ld.shared.f32 	%f102, [%r5+120];
	ld.shared.f32 	%f103, [%r8+3840];
	fma.rn.f32 	%f104, %f102, %f103, %f101;
	ld.shared.f32 	%f105, [%r5+124];
	ld.shared.f32 	%f106, [%r8+3968];
	fma.rn.f32 	%f110, %f105, %f106, %f104;
	bar.sync 	0;
	add.s32 	%r41, %r41, 1;
	setp.ne.s32 	%p8, %r41, 0;
	add.s32 	%r40, %r40, %r11;
	add.s32 	%r39, %r39, 32;
	add.s32 	%r38, %r38, 32;
	add.s32 	%r37, %r37, 32;
	@%p8 bra 	$L__BB0_2;
$L__BB0_7:
	setp.ge.s32 	%p9, %r2, %r23;
	setp.ge.s32 	%p10, %r4, %r24;
	or.pred  	%p11, %p9, %p10;
	@%p11 bra 	$L__BB0_9;
	mad.lo.s32 	%r36, %r24, %r2, %r4;
	cvta.to.global.u64 	%rd10, %rd6;
	mul.wide.s32 	%rd11, %r36, 4;
	add.s64 	%rd12, %rd10, %rd11;
	st.global.f32 	[%rd12], %f110;
$L__BB0_9:
	ret;

}


// ===== COMPILED SASS (sm_100) =====

	.target	sm_100

	.elftype	@"ET_EXEC"


//--------------------- .note.nv.tkinfo           --------------------------
	.section	.note.nv.tkinfo,"",@"SHT_NOTE"
	.sectionflags	@"SHF_NOTE_NV_TKINFO"
	.tkinfo
        /*0018*/ 	.word	0x00000002
        /*0030*/ 	.string	""
        /*0030*/ 	.string	"ptxas"
        /*0030*/ 	.string	"Cuda compilation tools, release 13.0, V13.0.88"
        /*0030*/ 	.string	"Build cuda_13.0.r13.0/compiler.36424714_0"
        /*0030*/ 	.string	"-arch sm_100 -m 64 "



//--------------------- .note.nv.cuinfo           --------------------------
	.section	.note.nv.cuinfo,"",@"SHT_NOTE"
	.sectionflags	@"SHF_NOTE_NV_CUINFO"
        /*0018*/ 	.short	0x0002
        /*001a*/ 	.short	0x0064
        /*001c*/ 	.short	0x0082
	.zero		2


//--------------------- .nv.info                  --------------------------
	.section	.nv.info,"",@"SHT_CUDA_INFO"
	.align	4


	//----- nvinfo : EIATTR_REGCOUNT
	.align		4
        /*0000*/ 	.byte	0x04, 0x2f
        /*0002*/ 	.short	(.L_1 - .L_0)
	.align		4
.L_0:
        /*0004*/ 	.word	index@(_Z17matMulTiledKernelPfS_S_iii)
        /*0008*/ 	.word	0x00000020


	//----- nvinfo : EIATTR_FRAME_SIZE
	.align		4
.L_1:
        /*000c*/ 	.byte	0x04, 0x11
        /*000e*/ 	.short	(.L_3 - .L_2)
	.align		4
.L_2:
        /*0010*/ 	.word	index@(_Z17matMulTiledKernelPfS_S_iii)
        /*0014*/ 	.word	0x00000000


	//----- nvinfo : EIATTR_MIN_STACK_SIZE
	.align		4
.L_3:
        /*0018*/ 	.byte	0x04, 0x12
        /*001a*/ 	.short	(.L_5 - .L_4)
	.align		4
.L_4:
        /*001c*/ 	.word	index@(_Z17matMulTiledKernelPfS_S_iii)
        /*0020*/ 	.word	0x00000000
.L_5:


//--------------------- .nv.compat                --------------------------
	.section	.nv.compat,"",@"SHT_CUDA_COMPAT_INFO"
	.align	4
        /*0000*/ 	.byte	0x02, 0x09, 0x00, 0x00, 0x02, 0x02, 0x01, 0x00, 0x02, 0x05, 0x05, 0x00, 0x03, 0x07, 0x01, 0x01
        /*0010*/ 	.byte	0x02, 0x03, 0x00, 0x00, 0x02, 0x06, 0x01, 0x00, 0x04, 0x0b, 0x08, 0x00, 0x09, 0x00, 0x00, 0x00
        /*0020*/ 	.byte	0x00, 0x00, 0x00, 0x00


//--------------------- .nv.info._Z17matMulTiledKernelPfS_S_iii --------------------------
	.section	.nv.info._Z17matMulTiledKernelPfS_S_iii,"",@"SHT_CUDA_INFO"
	.sectionflags	@""
	.align	4


	//----- nvinfo : EIATTR_CUDA_API_VERSION
	.align		4
        /*0000*/ 	.byte	0x04, 0x37
        /*0002*/ 	.short	(.L_7 - .L_6)
.L_6:
        /*0004*/ 	.word	0x00000082


	//----- nvinfo : EIATTR_KPARAM_INFO
	.align		4
.L_7:
        /*0008*/ 	.byte	0x04, 0x17
        /*000a*/ 	.short	(.L_9 - .L_8)
.L_8:
        /*000c*/ 	.word	0x00000000
        /*0010*/ 	.short	0x0005
        /*0012*/ 	.short	0x0020
        /*0014*/ 	.byte	0x00, 0xf0, 0x11, 0x00


	//----- nvinfo : EIATTR_KPARAM_INFO
	.align		4
.L_9:
        /*0018*/ 	.byte	0x04, 0x17
        /*001a*/ 	.short	(.L_11 - .L_10)
.L_10:
        /*001c*/ 	.word	0x00000000
        /*0020*/ 	.short	0x0004
        /*0022*/ 	.short	0x001c
        /*0024*/ 	.byte	0x00, 0xf0, 0x11, 0x00


	//----- nvinfo : EIATTR_KPARAM_INFO
	.align		4
.L_11:
        /*0028*/ 	.byte	0x04, 0x17
        /*002a*/ 	.short	(.L_13 - .L_12)
.L_12:
        /*002c*/ 	.word	0x00000000
        /*0030*/ 	.short	0x0003
        /*0032*/ 	.short	0x0018
        /*0034*/ 	.byte	0x00, 0xf0, 0x11, 0x00


	//----- nvinfo : EIATTR_KPARAM_INFO
	.align		4
.L_13:
        /*0038*/ 	.byte	0x04, 0x17
        /*003a*/ 	.short	(.L_15 - .L_14)
.L_14:
        /*003c*/ 	.word	0x00000000
        /*0040*/ 	.short	0x0002
        /*0042*/ 	.short	0x0010
        /*0044*/ 	.byte	0x00, 0xf5, 0x21, 0x00


	//----- nvinfo : EIATTR_KPARAM_INFO
	.align		4
.L_15:
        /*0048*/ 	.byte	0x04, 0x17
        /*004a*/ 	.short	(.L_17 - .L_16)
.L_16:
        /*004c*/ 	.word	0x00000000
        /*0050*/ 	.short	0x0001
        /*0052*/ 	.short	0x0008
        /*0054*/ 	.byte	0x00, 0xf5, 0x21, 0x00


	//----- nvinfo : EIATTR_KPARAM_INFO
	.align		4
.L_17:
        /*0058*/ 	.byte	0x04, 0x17
        /*005a*/ 	.short	(.L_19 - .L_18)
.L_18:
        /*005c*/ 	.word	0x00000000
        /*0060*/ 	.short	0x0000
        /*0062*/ 	.short	0x0000
        /*0064*/ 	.byte	0x00, 0xf5, 0x21, 0x00


	//----- nvinfo : EIATTR_SPARSE_MMA_MASK
	.align		4
.L_19:
        /*0068*/ 	.byte	0x03, 0x50
        /*006a*/ 	.short	0x0000


	//----- nvinfo : EIATTR_MAXREG_COUNT
	.align		4
        /*006c*/ 	.byte	0x03, 0x1b
        /*006e*/ 	.short	0x00ff


	//----- nvinfo : EIATTR_NUM_BARRIERS
	.align		4
        /*0070*/ 	.byte	0x02, 0x4c
        /*0072*/ 	.byte	0x01
	.zero		1


	//----- nvinfo : EIATTR_MERCURY_ISA_VERSION
	.align		4
        /*0074*/ 	.byte	0x03, 0x5f
        /*0076*/ 	.short	0x0101


	//----- nvinfo : EIATTR_VRC_CTA_INIT_COUNT
	.align		4
        /*0078*/ 	.byte	0x02, 0x4a
	.zero		1
	.zero		1


	//----- nvinfo : EIATTR_EXIT_INSTR_OFFSETS
	.align		4
        /*007c*/ 	.byte	0x04, 0x1c
        /*007e*/ 	.short	(.L_21 - .L_20)


	//   ....[0]....
.L_20:
        /*0080*/ 	.word	0x00000830


	//   ....[1]....
        /*0084*/ 	.word	0x00000880


	//----- nvinfo : EIATTR_CBANK_PARAM_SIZE
	.align		4
.L_21:
        /*0088*/ 	.byte	0x03, 0x19
        /*008a*/ 	.short	0x0024


	//----- nvinfo : EIATTR_PARAM_CBANK
	.align		4
        /*008c*/ 	.byte	0x04, 0x0a
        /*008e*/ 	.short	(.L_23 - .L_22)
	.align		4
.L_22:
        /*0090*/ 	.word	index@(.nv.constant0._Z17matMulTiledKernelPfS_S_iii)
        /*0094*/ 	.short	0x0380
        /*0096*/ 	.short	0x0024


	//----- nvinfo : EIATTR_SW_WAR
	.align		4
.L_23:
        /*0098*/ 	.byte	0x04, 0x36
        /*009a*/ 	.short	(.L_25 - .L_24)
.L_24:
        /*009c*/ 	.word	0x00000008
.L_25:


//--------------------- .nv.callgraph             --------------------------
	.section	.nv.callgraph,"",@"SHT_CUDA_CALLGRAPH"
	.align	4
	.sectionentsize	8
	.align		4
        /*0000*/ 	.word	0x00000000
	.align		4
        /*0004*/ 	.word	0xffffffff
	.align		4
        /*0008*/ 	.word	0x00000000
	.align		4
        /*000c*/ 	.word	0xfffffffe
	.align		4
        /*0010*/ 	.word	0x00000000
	.align		4
        /*0014*/ 	.word	0xfffffffd
	.align		4
        /*0018*/ 	.word	0x00000000
	.align		4
        /*001c*/ 	.word	0xfffffffc


//--------------------- .text._Z17matMulTiledKernelPfS_S_iii --------------------------
	.section	.text._Z17matMulTiledKernelPfS_S_iii,"ax",@progbits
	.align	128
        .global         _Z17matMulTiledKernelPfS_S_iii
        .type           _Z17matMulTiledKernelPfS_S_iii,@function
        .size           _Z17matMulTiledKernelPfS_S_iii,(.L_x_3 - _Z17matMulTiledKernelPfS_S_iii)
        .other          _Z17matMulTiledKernelPfS_S_iii,@"STO_CUDA_ENTRY STV_DEFAULT"
_Z17matMulTiledKernelPfS_S_iii:
.text._Z17matMulTiledKernelPfS_S_iii:
[----:B------:R-:W-:Y:S01]  /*0000*/  LDC R1, c[0x0][0x37c] ;  /* 0x0000df00ff017b82 */ /* 0x000fe20000000800 */
[----:B------:R-:W0:Y:S01]  /*0010*/  S2R R17, SR_TID.Y ;  /* 0x0000000000117919 */ /* 0x000e220000002200 */
[----:B------:R-:W1:Y:S06]  /*0020*/  LDCU UR10, c[0x0][0x3a0] ;  /* 0x00007400ff0a77ac */ /* 0x000e6c0008000800 */
[----:B------:R-:W0:Y:S01]  /*0030*/  LDC R19, c[0x0][0x364] ;  /* 0x0000d900ff137b82 */ /* 0x000e220000000800 */
[----:B------:R-:W-:Y:S01]  /*0040*/  HFMA2 R23, -RZ, RZ, 0, 0 ;  /* 0x00000000ff177431 */ /* 0x000fe200000001ff */
[----:B------:R-:W2:Y:S01]  /*0050*/  S2R R16, SR_TID.X ;  /* 0x0000000000107919 */ /* 0x000ea20000002100 */
[----:B------:R-:W3:Y:S05]  /*0060*/  LDCU.64 UR8, c[0x0][0x358] ;  /* 0x00006b00ff0877ac */ /* 0x000eea0008000a00 */
[----:B------:R-:W0:Y:S08]  /*0070*/  S2UR UR4, SR_CTAID.Y ;  /* 0x00000000000479c3 */ /* 0x000e300000002600 */
[----:B------:R-:W2:Y:S01]  /*0080*/  S2UR UR5, SR_CTAID.X ;  /* 0x00000000000579c3 */ /* 0x000ea20000002500 */
[----:B-1----:R-:W-:-:S07]  /*0090*/  UISETP.GE.AND UP0, UPT, UR10, 0x1, UPT ;  /* 0x000000010a00788c */ /* 0x002fce000bf06270 */
[----:B------:R-:W2:Y:S01]  /*00a0*/  LDC R18, c[0x0][0x360] ;  /* 0x0000d800ff127b82 */ /* 0x000ea20000000800 */
[----:B0-----:R-:W-:Y:S02]  /*00b0*/  IMAD R19, R19, UR4, R17 ;  /* 0x0000000413137c24 */ /* 0x001fe4000f8e0211 */
[----:B--2---:R-:W-:Y:S01]  /*00c0*/  IMAD R18, R18, UR5, R16 ;  /* 0x0000000512127c24 */ /* 0x004fe2000f8e0210 */
[----:B---3--:R-:W-:Y:S06]  /*00d0*/  BRA.U !UP0, `(.L_x_0) ;  /* 0x0000000508c87547 */ /* 0x008fec000b800000 */
[----:B------:R-:W0:Y:S01]  /*00e0*/  S2UR UR7, SR_CgaCtaId ;  /* 0x00000000000779c3 */ /* 0x000e220000008800 */
[----:B------:R-:W1:Y:S01]  /*00f0*/  LDCU UR11, c[0x0][0x39c] ;  /* 0x00007380ff0b77ac */ /* 0x000e620008000800 */
[----:B------:R-:W-:Y:S01]  /*0100*/  MOV R23, RZ ;  /* 0x000000ff00177202 */ /* 0x000fe20000000f00 */
[----:B------:R-:W-:Y:S01]  /*0110*/  IMAD R6, R19, UR10, R16 ;  /* 0x0000000a13067c24 */ /* 0x000fe2000f8e0210 */
[----:B------:R-:W-:Y:S01]  /*0120*/  UMOV UR5, 0x400 ;  /* 0x0000040000057882 */ /* 0x000fe20000000000 */
[----:B------:R-:W-:-:S03]  /*0130*/  UIADD3 UR4, UPT, UPT, UR10, 0x1f, URZ ;  /* 0x0000001f0a047890 */ /* 0x000fc6000fffe0ff */
[----:B------:R-:W2:Y:S01]  /*0140*/  LDC R0, c[0x0][0x39c] ;  /* 0x0000e700ff007b82 */ /* 0x000ea20000000800 */
[----:B------:R-:W-:Y:S02]  /*0150*/  UIADD3 UR6, UPT, UPT, UR5, 0x1000, URZ ;  /* 0x0000100005067890 */ /* 0x000fe4000fffe0ff */
[----:B------:R-:W-:Y:S01]  /*0160*/  USHF.R.U32.HI UR4, URZ, 0x5, UR4 ;  /* 0x00000005ff047899 */ /* 0x000fe20008011604 */
[----:B------:R-:W3:Y:S04]  /*0170*/  LDCU UR13, c[0x0][0x3a0] ;  /* 0x00007400ff0d77ac */ /* 0x000ee80008000800 */
[----:B------:R-:W4:Y:S01]  /*0180*/  LDC.64 R20, c[0x0][0x380] ;  /* 0x0000e000ff147b82 */ /* 0x000f220000000a00 */
[----:B------:R-:W2:Y:S01]  /*0190*/  LDCU UR12, c[0x0][0x398] ;  /* 0x00007300ff0c77ac */ /* 0x000ea20008000800 */
[----:B-1----:R-:W-:Y:S01]  /*01a0*/  IMAD R7, R17, UR11, R18 ;  /* 0x0000000b11077c24 */ /* 0x002fe2000f8e0212 */
[----:B------:R-:W-:-:S02]  /*01b0*/  UIADD3 UR4, UPT, UPT, -UR4, URZ, URZ ;  /* 0x000000ff04047290 */ /* 0x000fc4000fffe1ff */
[----:B0-----:R-:W-:Y:S02]  /*01c0*/  ULEA UR5, UR7, UR5, 0x18 ;  /* 0x0000000507057291 */ /* 0x001fe4000f8ec0ff */
[----:B------:R-:W-:-:S04]  /*01d0*/  ULEA UR6, UR7, UR6, 0x18 ;  /* 0x0000000607067291 */ /* 0x000fc8000f8ec0ff */
[C---:B------:R-:W-:Y:S02]  /*01e0*/  LEA R5, R17.reuse, UR5, 0x7 ;  /* 0x0000000511057c11 */ /* 0x040fe4000f8e38ff */
[C---:B------:R-:W-:Y:S02]  /*01f0*/  LEA R2, R16.reuse, UR6, 0x2 ;  /* 0x0000000610027c11 */ /* 0x040fe4000f8e10ff */
[----:B------:R-:W-:Y:S02]  /*0200*/  LEA R4, R16, R5, 0x2 ;  /* 0x0000000510047211 */ /* 0x000fe400078e10ff */
[----:B---3--:R-:W-:-:S07]  /*0210*/  LEA R3, R17, R2, 0x7 ;  /* 0x0000000211037211 */ /* 0x008fce00078e38ff */
.L_x_1:
[----:B------:R-:W-:Y:S01]  /*0220*/  ISETP.GE.AND P0, PT, R17, UR13, PT ;  /* 0x0000000d11007c0c */ /* 0x000fe2000bf06270 */
[----:B------:R-:W-:Y:S01]  /*0230*/  HFMA2 R22, -RZ, RZ, 0, 0 ;  /* 0x00000000ff167431 */ /* 0x000fe200000001ff */
[----:B------:R-:W-:Y:S01]  /*0240*/  ISETP.GE.AND P1, PT, R16, UR13, PT ;  /* 0x0000000d10007c0c */ /* 0x000fe2000bf26270 */
[----:B----4-:R-:W-:Y:S01]  /*0250*/  IMAD.WIDE R8, R6, 0x4, R20 ;  /* 0x0000000406087825 */ /* 0x010fe200078e0214 */
[----:B--2---:R-:W-:Y:S02]  /*0260*/  ISETP.GE.OR P0, PT, R18, R0, P0 ;  /* 0x000000001200720c */ /* 0x004fe40000706670 */
[----:B------:R-:W-:Y:S02]  /*0270*/  ISETP.GE.OR P1, PT, R19, UR12, P1 ;  /* 0x0000000c13007c0c */ /* 0x000fe40008f26670 */
[----:B------:R-:W-:-:S09]  /*0280*/  MOV R27, RZ ;  /* 0x000000ff001b7202 */ /* 0x000fd20000000f00 */
[----:B------:R-:W0:Y:S02]  /*0290*/  @!P0 LDC.64 R10, c[0x0][0x388] ;  /* 0x0000e200ff0a8b82 */ /* 0x000e240000000a00 */
[----:B------:R-:W2:Y:S01]  /*02a0*/  @!P1 LDG.E R27, desc[UR8][R8.64] ;  /* 0x00000008081b9981 */ /* 0x000ea2000c1e1900 */
[----:B0-----:R-:W-:-:S05]  /*02b0*/  @!P0 IMAD.WIDE R10, R7, 0x4, R10 ;  /* 0x00000004070a8825 */ /* 0x001fca00078e020a */
[----:B------:R-:W3:Y:S04]  /*02c0*/  @!P0 LDG.E R22, desc[UR8][R10.64] ;  /* 0x000000080a168981 */ /* 0x000ee8000c1e1900 */
[----:B--2---:R-:W-:Y:S04]  /*02d0*/  STS [R4], R27 ;  /* 0x0000001b04007388 */ /* 0x004fe80000000800 */
[----:B---3--:R-:W-:Y:S01]  /*02e0*/  STS [R3], R22 ;  /* 0x0000001603007388 */ /* 0x008fe20000000800 */
[----:B------:R-:W-:Y:S06]  /*02f0*/  BAR.SYNC.DEFER_BLOCKING 0x0 ;  /* 0x0000000000007b1d */ /* 0x000fec0000010000 */
[----:B------:R-:W-:Y:S04]  /*0300*/  LDS R26, [R2] ;  /* 0x00000000021a7984 */ /* 0x000fe80000000800 */
[----:B------:R-:W0:Y:S04]  /*0310*/  LDS.128 R12, [R5] ;  /* 0x00000000050c7984 */ /* 0x000e280000000c00 */
[----:B------:R-:W1:Y:S04]  /*0320*/  LDS R29, [R2+0x80] ;  /* 0x00008000021d7984 */ /* 0x000e680000000800 */
[----:B------:R-:W2:Y:S04]  /*0330*/  LDS R25, [R2+0x100] ;  /* 0x0001000002197984 */ /* 0x000ea80000000800 */
[----:B------:R-:W3:Y:S04]  /*0340*/  LDS R24, [R2+0x180] ;  /* 0x0001800002187984 */ /* 0x000ee80000000800 */
[----:B------:R-:W-:Y:S04]  /*0350*/  LDS.128 R8, [R5+0x10] ;  /* 0x0000100005087984 */ /* 0x000fe80000000c00 */
[----:B------:R-:W-:Y:S01]  /*0360*/  LDS R22, [R2+0x280] ;  /* 0x0002800002167984 */ /* 0x000fe20000000800 */
[----:B0-----:R-:W-:-:S03]  /*0370*/  FFMA R12, R12, R26, R23 ;  /* 0x0000001a0c0c7223 */ /* 0x001fc60000000017 */
[----:B------:R-:W0:Y:S01]  /*0380*/  LDS R23, [R2+0x200] ;  /* 0x0002000002177984 */ /* 0x000e220000000800 */
[----:B-1----:R-:W-:-:S03]  /*0390*/  FFMA R12, R29, R13, R12 ;  /* 0x0000000d1d0c7223 */ /* 0x002fc6000000000c */
[----:B------:R-:W-:Y:S01]  /*03a0*/  LDS R26, [R2+0xb80] ;  /* 0x000b8000021a7984 */ /* 0x000fe20000000800 */
[----:B--2---:R-:W-:-:S03]  /*03b0*/  FFMA R13, R25, R14, R12 ;  /* 0x0000000e190d7223 */ /* 0x004fc6000000000c */
[----:B------:R-:W1:Y:S01]  /*03c0*/  LDS R25, [R2+0x300] ;  /* 0x0003000002197984 */ /* 0x000e620000000800 */
[----:B---3--:R-:W-:-:S03]  /*03d0*/  FFMA R13, R24, R15, R13 ;  /* 0x0000000f180d7223 */ /* 0x008fc6000000000d */
[----:B------:R-:W2:Y:S01]  /*03e0*/  LDS R24, [R2+0x380] ;  /* 0x0003800002187984 */ /* 0x000ea20000000800 */
[----:B0-----:R-:W-:-:S03]  /*03f0*/  FFMA R27, R8, R23, R13 ;  /* 0x00000017081b7223 */ /* 0x001fc6000000000d */
[----:B------:R-:W-:Y:S04]  /*0400*/  LDS R23, [R2+0x400] ;  /* 0x0004000002177984 */ /* 0x000fe80000000800 */
[----:B------:R-:W0:Y:S01]  /*0410*/  LDS.128 R12, [R5+0x20] ;  /* 0x00002000050c7984 */ /* 0x000e220000000c00 */
[----:B------:R-:W-:-:S03]  /*0420*/  FFMA R8, R22, R9, R27 ;  /* 0x0000000916087223 */ /* 0x000fc6000000001b */
[----:B------:R-:W3:Y:S01]  /*0430*/  LDS R22, [R2+0x480] ;  /* 0x0004800002167984 */ /* 0x000ee20000000800 */
[----:B-1----:R-:W-:-:S03]  /*0440*/  FFMA R9, R25, R10, R8 ;  /* 0x0000000a19097223 */ /* 0x002fc60000000008 */
[----:B------:R-:W1:Y:S01]  /*0450*/  LDS R25, [R2+0x500] ;  /* 0x0005000002197984 */ /* 0x000e620000000800 */
[----:B--2---:R-:W-:-:S03]  /*0460*/  FFMA R9, R24, R11, R9 ;  /* 0x0000000b18097223 */ /* 0x004fc60000000009 */
[----:B------:R-:W2:Y:S01]  /*0470*/  LDS R24, [R2+0x580] ;  /* 0x0005800002187984 */ /* 0x000ea20000000800 */
[----:B0-----:R-:W-:-:S03]  /*0480*/  FFMA R27, R12, R23, R9 ;  /* 0x000000170c1b7223 */ /* 0x001fc60000000009 */
[----:B------:R-:W-:Y:S04]  /*0490*/  LDS R23, [R2+0x600] ;  /* 0x0006000002177984 */ /* 0x000fe80000000800 */
[----:B------:R-:W0:Y:S01]  /*04a0*/  LDS.128 R8, [R5+0x30] ;  /* 0x0000300005087984 */ /* 0x000e220000000c00 */
[----:B---3--:R-:W-:-:S03]  /*04b0*/  FFMA R12, R22, R13, R27 ;  /* 0x0000000d160c7223 */ /* 0x008fc6000000001b */
        /* <DEDUP_REMOVED lines=22> */
[----:B------:R-:W-:Y:S04]  /*0620*/  LDS R27, [R2+0xc00] ;  /* 0x000c0000021b7984 */ /* 0x000fe80000000800 */
[----:B------:R-:W-:Y:S01]  /*0630*/  LDS R24, [R2+0xc80] ;  /* 0x000c800002187984 */ /* 0x000fe20000000800 */
[----:B0-----:R-:W-:-:S03]  /*0640*/  FFMA R23, R8, R23, R13 ;  /* 0x0000001708177223 */ /* 0x001fc6000000000d */
[----:B------:R-:W0:Y:S01]  /*0650*/  LDS.128 R12, [R5+0x60] ;  /* 0x00006000050c7984 */ /* 0x000e220000000c00 */
[----:B---3--:R-:W-:-:S03]  /*0660*/  FFMA R22, R22, R9, R23 ;  /* 0x0000000916167223 */ /* 0x008fc60000000017 */
[----:B------:R-:W2:Y:S01]  /*0670*/  LDS R23, [R2+0xd00] ;  /* 0x000d000002177984 */ /* 0x000ea20000000800 */
[----:B-1----:R-:W-:-:S03]  /*0680*/  FFMA R25, R25, R10, R22 ;  /* 0x0000000a19197223 */ /* 0x002fc60000000016 */
[----:B------:R-:W1:Y:S01]  /*0690*/  LDS R22, [R2+0xd80] ;  /* 0x000d800002167984 */ /* 0x000e620000000800 */
[----:B------:R-:W-:-:S03]  /*06a0*/  FFMA R11, R26, R11, R25 ;  /* 0x0000000b1a0b7223 */ /* 0x000fc60000000019 */
[----:B------:R-:W-:Y:S01]  /*06b0*/  LDS R25, [R2+0xe00] ;  /* 0x000e000002197984 */ /* 0x000fe20000000800 */
[----:B0-----:R-:W-:-:S03]  /*06c0*/  FFMA R27, R12, R27, R11 ;  /* 0x0000001b0c1b7223 */ /* 0x001fc6000000000b */
[----:B------:R-:W0:Y:S01]  /*06d0*/  LDS.128 R8, [R5+0x70] ;  /* 0x0000700005087984 */ /* 0x000e220000000c00 */
[----:B------:R-:W-:-:S03]  /*06e0*/  FFMA R24, R24, R13, R27 ;  /* 0x0000000d18187223 */ /* 0x000fc6000000001b */
[----:B------:R-:W3:Y:S04]  /*06f0*/  LDS R27, [R2+0xe80] ;  /* 0x000e8000021b7984 */ /* 0x000ee80000000800 */
[----:B------:R-:W4:Y:S04]  /*0700*/  LDS R13, [R2+0xf00] ;  /* 0x000f0000020d7984 */ /* 0x000f280000000800 */
[----:B------:R-:W5:Y:S01]  /*0710*/  LDS R12, [R2+0xf80] ;  /* 0x000f8000020c7984 */ /* 0x000f620000000800 */
[----:B--2---:R-:W-:Y:S01]  /*0720*/  FFMA R23, R23, R14, R24 ;  /* 0x0000000e17177223 */ /* 0x004fe20000000018 */
[----:B------:R-:W-:-:S03]  /*0730*/  UIADD3 UR4, UPT, UPT, UR4, 0x1, URZ ;  /* 0x0000000104047890 */ /* 0x000fc6000fffe0ff */
[----:B-1----:R-:W-:Y:S01]  /*0740*/  FFMA R15, R22, R15, R23 ;  /* 0x0000000f160f7223 */ /* 0x002fe20000000017 */
[----:B------:R-:W-:Y:S01]  /*0750*/  UISETP.NE.AND UP0, UPT, UR4, URZ, UPT ;  /* 0x000000ff0400728c */ /* 0x000fe2000bf05270 */
[----:B------:R-:W-:Y:S02]  /*0760*/  IADD3 R17, PT, PT, R17, 0x20, RZ ;  /* 0x0000002011117810 */ /* 0x000fe40007ffe0ff */
[----:B------:R-:W-:Y:S02]  /*0770*/  IADD3 R6, PT, PT, R6, 0x20, RZ ;  /* 0x0000002006067810 */ /* 0x000fe40007ffe0ff */
[----:B------:R-:W-:Y:S02]  /*0780*/  IADD3 R16, PT, PT, R16, 0x20, RZ ;  /* 0x0000002010107810 */ /* 0x000fe40007ffe0ff */
[----:B------:R-:W-:Y:S01]  /*0790*/  LEA R7, R0, R7, 0x5 ;  /* 0x0000000700077211 */ /* 0x000fe200078e28ff */
[----:B0-----:R-:W-:-:S04]  /*07a0*/  FFMA R8, R8, R25, R15 ;  /* 0x0000001908087223 */ /* 0x001fc8000000000f */
[----:B---3--:R-:W-:-:S04]  /*07b0*/  FFMA R8, R27, R9, R8 ;  /* 0x000000091b087223 */ /* 0x008fc80000000008 */
[----:B----4-:R-:W-:-:S04]  /*07c0*/  FFMA R13, R13, R10, R8 ;  /* 0x0000000a0d0d7223 */ /* 0x010fc80000000008 */
[----:B-----5:R-:W-:Y:S01]  /*07d0*/  FFMA R23, R12, R11, R13 ;  /* 0x0000000b0c177223 */ /* 0x020fe2000000000d */
[----:B------:R-:W-:Y:S06]  /*07e0*/  BAR.SYNC.DEFER_BLOCKING 0x0 ;  /* 0x0000000000007b1d */ /* 0x000fec0000010000 */
[----:B------:R-:W-:Y:S05]  /*07f0*/  BRA.U UP0, `(.L_x_1) ;  /* 0xfffffff900887547 */ /* 0x000fea000b83ffff */
.L_x_0:
[----:B------:R-:W0:Y:S02]  /*0800*/  LDCU.64 UR4, c[0x0][0x398] ;  /* 0x00007300ff0477ac */ /* 0x000e240008000a00 */
[----:B0-----:R-:W-:-:S04]  /*0810*/  ISETP.GE.AND P0, PT, R18, UR5, PT ;  /* 0x0000000512007c0c */ /* 0x001fc8000bf06270 */
[----:B------:R-:W-:-:S13]  /*0820*/  ISETP.GE.OR P0, PT, R19, UR4, P0 ;  /* 0x0000000413007c0c */ /* 0x000fda0008706670 */
[----:B------:R-:W-:Y:S05]  /*0830*/  @P0 EXIT ;  /* 0x000000000000094d */ /* 0x000fea0003800000 */
[----:B------:R-:W0:Y:S01]  /*0840*/  LDC.64 R2, c[0x0][0x390] ;  /* 0x0000e400ff027b82 */ /* 0x000e220000000a00 */
[----:B------:R-:W-:-:S04]  /*0850*/  IMAD R19, R19, UR5, R18 ;  /* 0x0000000513137c24 */ /* 0x000fc8000f8e0212 */
[----:B0-----:R-:W-:-:S05]  /*0860*/  IMAD.WIDE R2, R19, 0x4, R2 ;  /* 0x0000000413027825 */ /* 0x001fca00078e0202 */
[----:B------:R-:W-:Y:S01]  /*0870*/  STG.E desc[UR8][R2.64], R23 ;  /* 0x0000001702007986 */ /* 0x000fe2000c101908 */
[----:B------:R-:W-:Y:S05]  /*0880*/  EXIT ;  /* 0x000000000000794d */ /* 0x000fea0003800000 */
.L_x_2:
[----:B------:R-:W-:-:S00]  /*0890*/  BRA `(.L_x_2) ;  /* 0xfffffffc00fc7947 */ /* 0x000fc0000383ffff */
[----:B------:R-:W-:-:S00]  /*08a0*/  NOP ;  /* 0x0000000000007918 */ /* 0x000fc00000000000 */
        /* <DEDUP_REMOVED lines=13> */
.L_x_3:


//--------------------- .nv.shared._Z17matMulTiledKernelPfS_S_iii --------------------------
	.section	.nv.shared._Z17matMulTiledKernelPfS_S_iii,"aw",@nobits
	.sectionflags	@""
	.align	4
.nv.shared._Z17matMulTiledKernelPfS_S_iii:
	.zero		9216


//--------------------- .nv.shared.reserved.0     --------------------------
	.section	.nv.shared.reserved.0,"aw",@nobits
	.weak		__nv_reservedSMEM_offset_0_alias
	.size		__nv_reservedSMEM_offset_0_alias, 0, 64
	.other		__nv_reservedSMEM_offset_0_alias,@"STO_CUDA_RESERVED_SHARED STV_DEFAULT"
__nv_reservedSMEM_offset_0_alias:
	.zero		0
	.zero		64


//--------------------- .nv.constant0._Z17matMulTiledKernelPfS_S_iii --------------------------
	.section	.nv.constant0._Z17matMulTiledKernelPfS_S_iii,"a",@progbits
	.sectionflags	@""
	.align	4
.nv.constant0._Z17matMulTiledKernelPfS_S_iii:
	.zero		932


//--------------------- SYMBOLS --------------------------

	.type		.nv.reservedSmem.offset0,@object
	.size		.nv.reservedSmem.offset0,0x4
	.type		.nv.reservedSmem.cap,@object
	.size		.nv.reservedSmem.cap,0x4
